//
// Generated by NVIDIA NVVM Compiler
//
// Compiler Build ID: CL-36424714
// Cuda compilation tools, release 13.0, V13.0.88
// Based on NVVM 20.0.0
//

.version 9.0
.target sm_100
.address_size 64

	// .globl	_Z12addSubArray2PiS_ii

.visible .entry _Z12addSubArray2PiS_ii(
	.param .u64 .ptr .align 1 _Z12addSubArray2PiS_ii_param_0,
	.param .u64 .ptr .align 1 _Z12addSubArray2PiS_ii_param_1,
	.param .u32 _Z12addSubArray2PiS_ii_param_2,
	.param .u32 _Z12addSubArray2PiS_ii_param_3
)
{
	.reg .pred 	%p<9>;
	.reg .b32 	%r<128>;
	.reg .b64 	%rd<45>;

	ld.param.u64 	%rd3, [_Z12addSubArray2PiS_ii_param_0];
	ld.param.u64 	%rd4, [_Z12addSubArray2PiS_ii_param_1];
	ld.param.u32 	%r18, [_Z12addSubArray2PiS_ii_param_2];
	ld.param.u32 	%r19, [_Z12addSubArray2PiS_ii_param_3];
	cvta.to.global.u64 	%rd1, %rd4;
	mov.u32 	%r20, %ctaid.x;
	mov.u32 	%r21, %ntid.x;
	mov.u32 	%r22, %tid.x;
	mad.lo.s32 	%r1, %r20, %r21, %r22;
	setp.lt.s32 	%p1, %r19, 1;
	@%p1 bra 	$L__BB0_12;
	cvta.to.global.u64 	%rd5, %rd3;
	mul.wide.s32 	%rd6, %r1, 4;
	add.s64 	%rd2, %rd5, %rd6;
	add.s32 	%r2, %r19, -1;
	shr.u32 	%r24, %r2, 1;
	add.s32 	%r3, %r24, 1;
	and.b32  	%r4, %r3, 7;
	setp.lt.u32 	%p2, %r19, 15;
	mov.b32 	%r125, 0;
	@%p2 bra 	$L__BB0_4;
	shl.b32 	%r5, %r18, 4;
	and.b32  	%r26, %r3, 2147483640;
	neg.s32 	%r122, %r26;
	mov.b32 	%r125, 0;
	mul.wide.s32 	%rd9, %r18, 4;
	mov.u32 	%r123, %r1;
$L__BB0_3:
	.pragma "nounroll";
	ld.global.u32 	%r27, [%rd2];
	mul.wide.s32 	%rd7, %r123, 4;
	add.s64 	%rd8, %rd1, %rd7;
	ld.global.u32 	%r28, [%rd8];
	add.s32 	%r29, %r28, %r27;
	st.global.u32 	[%rd8], %r29;
	ld.global.u32 	%r30, [%rd2];
	add.s64 	%rd10, %rd8, %rd9;
	ld.global.u32 	%r31, [%rd10];
	sub.s32 	%r32, %r31, %r30;
	st.global.u32 	[%rd10], %r32;
	ld.global.u32 	%r33, [%rd2];
	add.s64 	%rd11, %rd10, %rd9;
	ld.global.u32 	%r34, [%rd11];
	add.s32 	%r35, %r34, %r33;
	st.global.u32 	[%rd11], %r35;
	ld.global.u32 	%r36, [%rd2];
	add.s64 	%rd12, %rd11, %rd9;
	ld.global.u32 	%r37, [%rd12];
	sub.s32 	%r38, %r37, %r36;
	st.global.u32 	[%rd12], %r38;
	ld.global.u32 	%r39, [%rd2];
	add.s64 	%rd13, %rd12, %rd9;
	ld.global.u32 	%r40, [%rd13];
	add.s32 	%r41, %r40, %r39;
	st.global.u32 	[%rd13], %r41;
	ld.global.u32 	%r42, [%rd2];
	add.s64 	%rd14, %rd13, %rd9;
	ld.global.u32 	%r43, [%rd14];
	sub.s32 	%r44, %r43, %r42;
	st.global.u32 	[%rd14], %r44;
	ld.global.u32 	%r45, [%rd2];
	add.s64 	%rd15, %rd14, %rd9;
	ld.global.u32 	%r46, [%rd15];
	add.s32 	%r47, %r46, %r45;
	st.global.u32 	[%rd15], %r47;
	ld.global.u32 	%r48, [%rd2];
	add.s64 	%rd16, %rd15, %rd9;
	ld.global.u32 	%r49, [%rd16];
	sub.s32 	%r50, %r49, %r48;
	st.global.u32 	[%rd16], %r50;
	ld.global.u32 	%r51, [%rd2];
	add.s64 	%rd17, %rd16, %rd9;
	ld.global.u32 	%r52, [%rd17];
	add.s32 	%r53, %r52, %r51;
	st.global.u32 	[%rd17], %r53;
	ld.global.u32 	%r54, [%rd2];
	add.s64 	%rd18, %rd17, %rd9;
	ld.global.u32 	%r55, [%rd18];
	sub.s32 	%r56, %r55, %r54;
	st.global.u32 	[%rd18], %r56;
	ld.global.u32 	%r57, [%rd2];
	add.s64 	%rd19, %rd18, %rd9;
	ld.global.u32 	%r58, [%rd19];
	add.s32 	%r59, %r58, %r57;
	st.global.u32 	[%rd19], %r59;
	ld.global.u32 	%r60, [%rd2];
	add.s64 	%rd20, %rd19, %rd9;
	ld.global.u32 	%r61, [%rd20];
	sub.s32 	%r62, %r61, %r60;
	st.global.u32 	[%rd20], %r62;
	ld.global.u32 	%r63, [%rd2];
	add.s64 	%rd21, %rd20, %rd9;
	ld.global.u32 	%r64, [%rd21];
	add.s32 	%r65, %r64, %r63;
	st.global.u32 	[%rd21], %r65;
	ld.global.u32 	%r66, [%rd2];
	add.s64 	%rd22, %rd21, %rd9;
	ld.global.u32 	%r67, [%rd22];
	sub.s32 	%r68, %r67, %r66;
	st.global.u32 	[%rd22], %r68;
	ld.global.u32 	%r69, [%rd2];
	add.s64 	%rd23, %rd22, %rd9;
	ld.global.u32 	%r70, [%rd23];
	add.s32 	%r71, %r70, %r69;
	st.global.u32 	[%rd23], %r71;
	ld.global.u32 	%r72, [%rd2];
	add.s64 	%rd24, %rd23, %rd9;
	ld.global.u32 	%r73, [%rd24];
	sub.s32 	%r74, %r73, %r72;
	st.global.u32 	[%rd24], %r74;
	add.s32 	%r125, %r125, 16;
	add.s32 	%r123, %r123, %r5;
	add.s32 	%r122, %r122, 8;
	setp.ne.s32 	%p3, %r122, 0;
	@%p3 bra 	$L__BB0_3;
$L__BB0_4:
	setp.eq.s32 	%p4, %r4, 0;
	@%p4 bra 	$L__BB0_12;
	setp.lt.u32 	%p5, %r4, 4;
	@%p5 bra 	$L__BB0_7;
	ld.global.u32 	%r75, [%rd2];
	mad.lo.s32 	%r76, %r125, %r18, %r1;
	mul.wide.s32 	%rd25, %r76, 4;
	add.s64 	%rd26, %rd1, %rd25;
	ld.global.u32 	%r77, [%rd26];
	add.s32 	%r78, %r77, %r75;
	st.global.u32 	[%rd26], %r78;
	ld.global.u32 	%r79, [%rd2];
	mul.wide.s32 	%rd27, %r18, 4;
	add.s64 	%rd28, %rd26, %rd27;
	ld.global.u32 	%r80, [%rd28];
	sub.s32 	%r81, %r80, %r79;
	st.global.u32 	[%rd28], %r81;
	ld.global.u32 	%r82, [%rd2];
	add.s64 	%rd29, %rd28, %rd27;
	ld.global.u32 	%r83, [%rd29];
	add.s32 	%r84, %r83, %r82;
	st.global.u32 	[%rd29], %r84;
	ld.global.u32 	%r85, [%rd2];
	add.s64 	%rd30, %rd29, %rd27;
	ld.global.u32 	%r86, [%rd30];
	sub.s32 	%r87, %r86, %r85;
	st.global.u32 	[%rd30], %r87;
	ld.global.u32 	%r88, [%rd2];
	add.s64 	%rd31, %rd30, %rd27;
	ld.global.u32 	%r89, [%rd31];
	add.s32 	%r90, %r89, %r88;
	st.global.u32 	[%rd31], %r90;
	ld.global.u32 	%r91, [%rd2];
	add.s64 	%rd32, %rd31, %rd27;
	ld.global.u32 	%r92, [%rd32];
	sub.s32 	%r93, %r92, %r91;
	st.global.u32 	[%rd32], %r93;
	ld.global.u32 	%r94, [%rd2];
	add.s64 	%rd33, %rd32, %rd27;
	ld.global.u32 	%r95, [%rd33];
	add.s32 	%r96, %r95, %r94;
	st.global.u32 	[%rd33], %r96;
	ld.global.u32 	%r97, [%rd2];
	add.s64 	%rd34, %rd33, %rd27;
	ld.global.u32 	%r98, [%rd34];
	sub.s32 	%r99, %r98, %r97;
	st.global.u32 	[%rd34], %r99;
	add.s32 	%r125, %r125, 8;
$L__BB0_7:
	and.b32  	%r100, %r3, 3;
	setp.eq.s32 	%p6, %r100, 0;
	@%p6 bra 	$L__BB0_12;
	setp.eq.s32 	%p7, %r100, 1;
	@%p7 bra 	$L__BB0_10;
	ld.global.u32 	%r101, [%rd2];
	mad.lo.s32 	%r102, %r125, %r18, %r1;
	mul.wide.s32 	%rd35, %r102, 4;
	add.s64 	%rd36, %rd1, %rd35;
	ld.global.u32 	%r103, [%rd36];
	add.s32 	%r104, %r103, %r101;
	st.global.u32 	[%rd36], %r104;
	ld.global.u32 	%r105, [%rd2];
	mul.wide.s32 	%rd37, %r18, 4;
	add.s64 	%rd38, %rd36, %rd37;
	ld.global.u32 	%r106, [%rd38];
	sub.s32 	%r107, %r106, %r105;
	st.global.u32 	[%rd38], %r107;
	ld.global.u32 	%r108, [%rd2];
	add.s64 	%rd39, %rd38, %rd37;
	ld.global.u32 	%r109, [%rd39];
	add.s32 	%r110, %r109, %r108;
	st.global.u32 	[%rd39], %r110;
	ld.global.u32 	%r111, [%rd2];
	add.s64 	%rd40, %rd39, %rd37;
	ld.global.u32 	%r112, [%rd40];
	sub.s32 	%r113, %r112, %r111;
	st.global.u32 	[%rd40], %r113;
	add.s32 	%r125, %r125, 4;
$L__BB0_10:
	and.b32  	%r114, %r2, 2;
	setp.ne.s32 	%p8, %r114, 0;
	@%p8 bra 	$L__BB0_12;
	ld.global.u32 	%r115, [%rd2];
	mad.lo.s32 	%r116, %r125, %r18, %r1;
	mul.wide.s32 	%rd41, %r116, 4;
	add.s64 	%rd42, %rd1, %rd41;
	ld.global.u32 	%r117, [%rd42];
	add.s32 	%r118, %r117, %r115;
	st.global.u32 	[%rd42], %r118;
	ld.global.u32 	%r119, [%rd2];
	mul.wide.s32 	%rd43, %r18, 4;
	add.s64 	%rd44, %rd42, %rd43;
	ld.global.u32 	%r120, [%rd44];
	sub.s32 	%r121, %r120, %r119;
	st.global.u32 	[%rd44], %r121;
$L__BB0_12:
	ret;

}


// ===== COMPILED SASS (sm_100) =====

	.target	sm_100

	.elftype	@"ET_EXEC"


//--------------------- .note.nv.tkinfo           --------------------------
	.section	.note.nv.tkinfo,"",@"SHT_NOTE"
	.sectionflags	@"SHF_NOTE_NV_TKINFO"
	.tkinfo
        /*0018*/ 	.word	0x00000002
        /*0030*/ 	.string	""
        /*0030*/ 	.string	"ptxas"
        /*0030*/ 	.string	"Cuda compilation tools, release 13.0, V13.0.88"
        /*0030*/ 	.string	"Build cuda_13.0.r13.0/compiler.36424714_0"
        /*0030*/ 	.string	"-arch sm_100 -m 64 "



//--------------------- .note.nv.cuinfo           --------------------------
	.section	.note.nv.cuinfo,"",@"SHT_NOTE"
	.sectionflags	@"SHF_NOTE_NV_CUINFO"
        /*0018*/ 	.short	0x0002
        /*001a*/ 	.short	0x0064
        /*001c*/ 	.short	0x0082
	.zero		2


//--------------------- .nv.info                  --------------------------
	.section	.nv.info,"",@"SHT_CUDA_INFO"
	.align	4


	//----- nvinfo : EIATTR_REGCOUNT
	.align		4
        /*0000*/ 	.byte	0x04, 0x2f
        /*0002*/ 	.short	(.L_1 - .L_0)
	.align		4
.L_0:
        /*0004*/ 	.word	index@(_Z12addSubArray2PiS_ii)
        /*0008*/ 	.word	0x0000001a


	//----- nvinfo : EIATTR_FRAME_SIZE
	.align		4
.L_1:
        /*000c*/ 	.byte	0x04, 0x11
        /*000e*/ 	.short	(.L_3 - .L_2)
	.align		4
.L_2:
        /*0010*/ 	.word	index@(_Z12addSubArray2PiS_ii)
        /*0014*/ 	.word	0x00000000


	//----- nvinfo : EIATTR_MIN_STACK_SIZE
	.align		4
.L_3:
        /*0018*/ 	.byte	0x04, 0x12
        /*001a*/ 	.short	(.L_5 - .L_4)
	.align		4
.L_4:
        /*001c*/ 	.word	index@(_Z12addSubArray2PiS_ii)
        /*0020*/ 	.word	0x00000000
.L_5:


//--------------------- .nv.compat                --------------------------
	.section	.nv.compat,"",@"SHT_CUDA_COMPAT_INFO"
	.align	4
        /*0000*/ 	.byte	0x02, 0x09, 0x00, 0x00, 0x02, 0x02, 0x01, 0x00, 0x02, 0x05, 0x05, 0x00, 0x03, 0x07, 0x01, 0x01
        /*0010*/ 	.byte	0x02, 0x03, 0x00, 0x00, 0x02, 0x06, 0x01, 0x00, 0x04, 0x0b, 0x08, 0x00, 0x09, 0x00, 0x00, 0x00
        /*0020*/ 	.byte	0x00, 0x00, 0x00, 0x00


//--------------------- .nv.info._Z12addSubArray2PiS_ii --------------------------
	.section	.nv.info._Z12addSubArray2PiS_ii,"",@"SHT_CUDA_INFO"
	.sectionflags	@""
	.align	4


	//----- nvinfo : EIATTR_CUDA_API_VERSION
	.align		4
        /*0000*/ 	.byte	0x04, 0x37
        /*0002*/ 	.short	(.L_7 - .L_6)
.L_6:
        /*0004*/ 	.word	0x00000082


	//----- nvinfo : EIATTR_KPARAM_INFO
	.align		4
.L_7:
        /*0008*/ 	.byte	0x04, 0x17
        /*000a*/ 	.short	(.L_9 - .L_8)
.L_8:
        /*000c*/ 	.word	0x00000000
        /*0010*/ 	.short	0x0003
        /*0012*/ 	.short	0x0014
        /*0014*/ 	.byte	0x00, 0xf0, 0x11, 0x00


	//----- nvinfo : EIATTR_KPARAM_INFO
	.align		4
.L_9:
        /*0018*/ 	.byte	0x04, 0x17
        /*001a*/ 	.short	(.L_11 - .L_10)
.L_10:
        /*001c*/ 	.word	0x00000000
        /*0020*/ 	.short	0x0002
        /*0022*/ 	.short	0x0010
        /*0024*/ 	.byte	0x00, 0xf0, 0x11, 0x00


	//----- nvinfo : EIATTR_KPARAM_INFO
	.align		4
.L_11:
        /*0028*/ 	.byte	0x04, 0x17
        /*002a*/ 	.short	(.L_13 - .L_12)
.L_12:
        /*002c*/ 	.word	0x00000000
        /*0030*/ 	.short	0x0001
        /*0032*/ 	.short	0x0008
        /*0034*/ 	.byte	0x00, 0xf5, 0x21, 0x00


	//----- nvinfo : EIATTR_KPARAM_INFO
	.align		4
.L_13:
        /*0038*/ 	.byte	0x04, 0x17
        /*003a*/ 	.short	(.L_15 - .L_14)
.L_14:
        /*003c*/ 	.word	0x00000000
        /*0040*/ 	.short	0x0000
        /*0042*/ 	.short	0x0000
        /*0044*/ 	.byte	0x00, 0xf5, 0x21, 0x00


	//----- nvinfo : EIATTR_SPARSE_MMA_MASK
	.align		4
.L_15:
        /*0048*/ 	.byte	0x03, 0x50
        /*004a*/ 	.short	0x0000


	//----- nvinfo : EIATTR_MAXREG_COUNT
	.align		4
        /*004c*/ 	.byte	0x03, 0x1b
        /*004e*/ 	.short	0x00ff


	//----- nvinfo : EIATTR_MERCURY_ISA_VERSION
	.align		4
        /*0050*/ 	.byte	0x03, 0x5f
        /*0052*/ 	.short	0x0101


	//----- nvinfo : EIATTR_VRC_CTA_INIT_COUNT
	.align		4
        /*0054*/ 	.byte	0x02, 0x4a
	.zero		1
	.zero		1


	//----- nvinfo : EIATTR_EXIT_INSTR_OFFSETS
	.align		4
        /*0058*/ 	.byte	0x04, 0x1c
        /*005a*/ 	.short	(.L_17 - .L_16)


	//   ....[0]....
.L_16:
        /*005c*/ 	.word	0x00000070


	//   ....[1]....
        /*0060*/ 	.word	0x000006d0


	//   ....[2]....
        /*0064*/ 	.word	0x000009d0


	//   ....[3]....
        /*0068*/ 	.word	0x00000b90


	//   ....[4]....
        /*006c*/ 	.word	0x00000c70


	//----- nvinfo : EIATTR_CBANK_PARAM_SIZE
	.align		4
.L_17:
        /*0070*/ 	.byte	0x03, 0x19
        /*0072*/ 	.short	0x0018


	//----- nvinfo : EIATTR_PARAM_CBANK
	.align		4
        /*0074*/ 	.byte	0x04, 0x0a
        /*0076*/ 	.short	(.L_19 - .L_18)
	.align		4
.L_18:
        /*0078*/ 	.word	index@(.nv.constant0._Z12addSubArray2PiS_ii)
        /*007c*/ 	.short	0x0380
        /*007e*/ 	.short	0x0018


	//----- nvinfo : EIATTR_SW_WAR
	.align		4
.L_19:
        /*0080*/ 	.byte	0x04, 0x36
        /*0082*/ 	.short	(.L_21 - .L_20)
.L_20:
        /*0084*/ 	.word	0x00000008
.L_21:


//--------------------- .nv.callgraph             --------------------------
	.section	.nv.callgraph,"",@"SHT_CUDA_CALLGRAPH"
	.align	4
	.sectionentsize	8
	.align		4
        /*0000*/ 	.word	0x00000000
	.align		4
        /*0004*/ 	.word	0xffffffff
	.align		4
        /*0008*/ 	.word	0x00000000
	.align		4
        /*000c*/ 	.word	0xfffffffe
	.align		4
        /*0010*/ 	.word	0x00000000
	.align		4
        /*0014*/ 	.word	0xfffffffd
	.align		4
        /*0018*/ 	.word	0x00000000
	.align		4
        /*001c*/ 	.word	0xfffffffc


//--------------------- .text._Z12addSubArray2PiS_ii --------------------------
	.section	.text._Z12addSubArray2PiS_ii,"ax",@progbits
	.align	128
        .global         _Z12addSubArray2PiS_ii
        .type           _Z12addSubArray2PiS_ii,@function
        .size           _Z12addSubArray2PiS_ii,(.L_x_5 - _Z12addSubArray2PiS_ii)
        .other          _Z12addSubArray2PiS_ii,@"STO_CUDA_ENTRY STV_DEFAULT"
_Z12addSubArray2PiS_ii:
.text._Z12addSubArray2PiS_ii:
[----:B------:R-:W-:Y:S08]  /*0000*/  LDC R1, c[0x0][0x37c] ;  /* 0x0000df00ff017b82 */ /* 0x000ff00000000800 */
[----:B------:R-:W0:Y:S01]  /*0010*/  LDC R5, c[0x0][0x394] ;  /* 0x0000e500ff057b82 */ /* 0x000e220000000800 */
[----:B------:R-:W1:Y:S07]  /*0020*/  S2R R3, SR_TID.X ;  /* 0x0000000000037919 */ /* 0x000e6e0000002100 */
[----:B------:R-:W1:Y:S08]  /*0030*/  S2UR UR4, SR_CTAID.X ;  /* 0x00000000000479c3 */ /* 0x000e700000002500 */
[----:B------:R-:W1:Y:S01]  /*0040*/  LDC R0, c[0x0][0x360] ;  /* 0x0000d800ff007b82 */ /* 0x000e620000000800 */
[----:B0-----:R-:W-:Y:S01]  /*0050*/  ISETP.GE.AND P0, PT, R5, 0x1, PT ;  /* 0x000000010500780c */ /* 0x001fe20003f06270 */
[----:B-1----:R-:W-:-:S12]  /*0060*/  IMAD R0, R0, UR4, R3 ;  /* 0x0000000400007c24 */ /* 0x002fd8000f8e0203 */
[----:B------:R-:W-:Y:S05]  /*0070*/  @!P0 EXIT ;  /* 0x000000000000894d */ /* 0x000fea0003800000 */
[----:B------:R-:W0:Y:S01]  /*0080*/  LDC.64 R2, c[0x0][0x380] ;  /* 0x0000e000ff027b82 */ /* 0x000e220000000a00 */
[C---:B------:R-:W-:Y:S01]  /*0090*/  ISETP.GE.U32.AND P1, PT, R5.reuse, 0xf, PT ;  /* 0x0000000f0500780c */ /* 0x040fe20003f26070 */
[----:B------:R-:W-:Y:S01]  /*00a0*/  UMOV UR4, URZ ;  /* 0x000000ff00047c82 */ /* 0x000fe20008000000 */
[----:B------:R-:W-:Y:S01]  /*00b0*/  IADD3 R16, PT, PT, R5, -0x1, RZ ;  /* 0xffffffff05107810 */ /* 0x000fe20007ffe0ff */
[----:B------:R-:W1:Y:S03]  /*00c0*/  LDCU.64 UR6, c[0x0][0x358] ;  /* 0x00006b00ff0677ac */ /* 0x000e660008000a00 */
[----:B------:R-:W-:-:S04]  /*00d0*/  LEA.HI R4, R16, 0x1, RZ, 0x1f ;  /* 0x0000000110047811 */ /* 0x000fc800078ff8ff */
[----:B------:R-:W-:-:S04]  /*00e0*/  LOP3.LUT R17, R4, 0x7, RZ, 0xc0, !PT ;  /* 0x0000000704117812 */ /* 0x000fc800078ec0ff */
[----:B------:R-:W-:Y:S01]  /*00f0*/  ISETP.NE.AND P0, PT, R17, RZ, PT ;  /* 0x000000ff1100720c */ /* 0x000fe20003f05270 */
[----:B0-----:R-:W-:Y:S01]  /*0100*/  IMAD.WIDE R2, R0, 0x4, R2 ;  /* 0x0000000400027825 */ /* 0x001fe200078e0202 */
[----:B-1----:R-:W-:Y:S11]  /*0110*/  @!P1 BRA `(.L_x_0) ;  /* 0x00000004006c9947 */ /* 0x002ff60003800000 */
[----:B------:R-:W-:Y:S01]  /*0120*/  LOP3.LUT R7, R4, 0x7ffffff8, RZ, 0xc0, !PT ;  /* 0x7ffffff804077812 */ /* 0x000fe200078ec0ff */
[----:B------:R-:W-:Y:S01]  /*0130*/  UMOV UR4, URZ ;  /* 0x000000ff00047c82 */ /* 0x000fe20008000000 */
[----:B------:R-:W-:Y:S02]  /*0140*/  MOV R5, R0 ;  /* 0x0000000000057202 */ /* 0x000fe40000000f00 */
[----:B------:R-:W-:-:S07]  /*0150*/  IADD3 R7, PT, PT, -R7, RZ, RZ ;  /* 0x000000ff07077210 */ /* 0x000fce0007ffe1ff */
.L_x_1:
[----:B-1----:R-:W0:Y:S01]  /*0160*/  LDC.64 R14, c[0x0][0x388] ;  /* 0x0000e200ff0e7b82 */ /* 0x002e220000000a00 */
[----:B------:R-:W2:Y:S07]  /*0170*/  LDG.E R8, desc[UR6][R2.64] ;  /* 0x0000000602087981 */ /* 0x000eae000c1e1900 */
[----:B------:R-:W1:Y:S01]  /*0180*/  LDC R6, c[0x0][0x390] ;  /* 0x0000e400ff067b82 */ /* 0x000e620000000800 */
[----:B0-----:R-:W-:-:S05]  /*0190*/  IMAD.WIDE R14, R5, 0x4, R14 ;  /* 0x00000004050e7825 */ /* 0x001fca00078e020e */
[----:B------:R-:W2:Y:S02]  /*01a0*/  LDG.E R9, desc[UR6][R14.64] ;  /* 0x000000060e097981 */ /* 0x000ea4000c1e1900 */
[----:B--2---:R-:W-:Y:S01]  /*01b0*/  IADD3 R19, PT, PT, R8, R9, RZ ;  /* 0x0000000908137210 */ /* 0x004fe20007ffe0ff */
[----:B-1----:R-:W-:-:S04]  /*01c0*/  IMAD.WIDE R8, R6, 0x4, R14 ;  /* 0x0000000406087825 */ /* 0x002fc800078e020e */
[----:B------:R0:W-:Y:S04]  /*01d0*/  STG.E desc[UR6][R14.64], R19 ;  /* 0x000000130e007986 */ /* 0x0001e8000c101906 */
[----:B------:R-:W2:Y:S04]  /*01e0*/  LDG.E R10, desc[UR6][R2.64] ;  /* 0x00000006020a7981 */ /* 0x000ea8000c1e1900 */
[----:B------:R-:W2:Y:S02]  /*01f0*/  LDG.E R11, desc[UR6][R8.64] ;  /* 0x00000006080b7981 */ /* 0x000ea4000c1e1900 */
[----:B--2---:R-:W-:Y:S01]  /*0200*/  IADD3 R21, PT, PT, -R10, R11, RZ ;  /* 0x0000000b0a157210 */ /* 0x004fe20007ffe1ff */
[----:B------:R-:W-:-:S04]  /*0210*/  IMAD.WIDE R10, R6, 0x4, R8 ;  /* 0x00000004060a7825 */ /* 0x000fc800078e0208 */
[----:B------:R1:W-:Y:S04]  /*0220*/  STG.E desc[UR6][R8.64], R21 ;  /* 0x0000001508007986 */ /* 0x0003e8000c101906 */
[----:B------:R-:W2:Y:S04]  /*0230*/  LDG.E R12, desc[UR6][R2.64] ;  /* 0x00000006020c7981 */ /* 0x000ea8000c1e1900 */
[----:B------:R-:W2:Y:S02]  /*0240*/  LDG.E R13, desc[UR6][R10.64] ;  /* 0x000000060a0d7981 */ /* 0x000ea4000c1e1900 */
[----:B--2---:R-:W-:Y:S01]  /*0250*/  IADD3 R23, PT, PT, R12, R13, RZ ;  /* 0x0000000d0c177210 */ /* 0x004fe20007ffe0ff */
[----:B------:R-:W-:-:S04]  /*0260*/  IMAD.WIDE R12, R6, 0x4, R10 ;  /* 0x00000004060c7825 */ /* 0x000fc800078e020a */
[----:B------:R2:W-:Y:S04]  /*0270*/  STG.E desc[UR6][R10.64], R23 ;  /* 0x000000170a007986 */ /* 0x0005e8000c101906 */
[----:B0-----:R-:W3:Y:S04]  /*0280*/  LDG.E R14, desc[UR6][R2.64] ;  /* 0x00000006020e7981 */ /* 0x001ee8000c1e1900 */
[----:B------:R-:W3:Y:S02]  /*0290*/  LDG.E R15, desc[UR6][R12.64] ;  /* 0x000000060c0f7981 */ /* 0x000ee4000c1e1900 */
[----:B---3--:R-:W-:-:S02]  /*02a0*/  IMAD.IADD R19, R15, 0x1, -R14 ;  /* 0x000000010f137824 */ /* 0x008fc400078e0a0e */
[----:B------:R-:W-:-:S03]  /*02b0*/  IMAD.WIDE R14, R6, 0x4, R12 ;  /* 0x00000004060e7825 */ /* 0x000fc600078e020c */
[----:B------:R0:W-:Y:S04]  /*02c0*/  STG.E desc[UR6][R12.64], R19 ;  /* 0x000000130c007986 */ /* 0x0001e8000c101906 */
[----:B-1----:R-:W3:Y:S04]  /*02d0*/  LDG.E R8, desc[UR6][R2.64] ;  /* 0x0000000602087981 */ /* 0x002ee8000c1e1900 */
[----:B------:R-:W3:Y:S02]  /*02e0*/  LDG.E R9, desc[UR6][R14.64] ;  /* 0x000000060e097981 */ /* 0x000ee4000c1e1900 */
[----:B---3--:R-:W-:Y:S01]  /*02f0*/  IADD3 R21, PT, PT, R8, R9, RZ ;  /* 0x0000000908157210 */ /* 0x008fe20007ffe0ff */
[----:B------:R-:W-:-:S04]  /*0300*/  IMAD.WIDE R8, R6, 0x4, R14 ;  /* 0x0000000406087825 */ /* 0x000fc800078e020e */
[----:B------:R1:W-:Y:S04]  /*0310*/  STG.E desc[UR6][R14.64], R21 ;  /* 0x000000150e007986 */ /* 0x0003e8000c101906 */
[----:B--2---:R-:W2:Y:S04]  /*0320*/  LDG.E R10, desc[UR6][R2.64] ;  /* 0x00000006020a7981 */ /* 0x004ea8000c1e1900 */
[----:B------:R-:W2:Y:S02]  /*0330*/  LDG.E R11, desc[UR6][R8.64] ;  /* 0x00000006080b7981 */ /* 0x000ea4000c1e1900 */
[----:B--2---:R-:W-:Y:S01]  /*0340*/  IADD3 R23, PT, PT, -R10, R11, RZ ;  /* 0x0000000b0a177210 */ /* 0x004fe20007ffe1ff */
[----:B------:R-:W-:-:S04]  /*0350*/  IMAD.WIDE R10, R6, 0x4, R8 ;  /* 0x00000004060a7825 */ /* 0x000fc800078e0208 */
[----:B------:R2:W-:Y:S04]  /*0360*/  STG.E desc[UR6][R8.64], R23 ;  /* 0x0000001708007986 */ /* 0x0005e8000c101906 */
[----:B0-----:R-:W3:Y:S04]  /*0370*/  LDG.E R12, desc[UR6][R2.64] ;  /* 0x00000006020c7981 */ /* 0x001ee8000c1e1900 */
[----:B------:R-:W3:Y:S02]  /*0380*/  LDG.E R13, desc[UR6][R10.64] ;  /* 0x000000060a0d7981 */ /* 0x000ee4000c1e1900 */
[----:B---3--:R-:W-:Y:S01]  /*0390*/  IADD3 R19, PT, PT, R12, R13, RZ ;  /* 0x0000000d0c137210 */ /* 0x008fe20007ffe0ff */
[----:B------:R-:W-:-:S04]  /*03a0*/  IMAD.WIDE R12, R6, 0x4, R10 ;  /* 0x00000004060c7825 */ /* 0x000fc800078e020a */
[----:B------:R0:W-:Y:S04]  /*03b0*/  STG.E desc[UR6][R10.64], R19 ;  /* 0x000000130a007986 */ /* 0x0001e8000c101906 */
[----:B-1----:R-:W3:Y:S04]  /*03c0*/  LDG.E R14, desc[UR6][R2.64] ;  /* 0x00000006020e7981 */ /* 0x002ee8000c1e1900 */
[----:B------:R-:W3:Y:S02]  /*03d0*/  LDG.E R15, desc[UR6][R12.64] ;  /* 0x000000060c0f7981 */ /* 0x000ee4000c1e1900 */
[----:B---3--:R-:W-:Y:S01]  /*03e0*/  IADD3 R21, PT, PT, -R14, R15, RZ ;  /* 0x0000000f0e157210 */ /* 0x008fe20007ffe1ff */
[----:B------:R-:W-:-:S04]  /*03f0*/  IMAD.WIDE R14, R6, 0x4, R12 ;  /* 0x00000004060e7825 */ /* 0x000fc800078e020c */
[----:B------:R1:W-:Y:S04]  /*0400*/  STG.E desc[UR6][R12.64], R21 ;  /* 0x000000150c007986 */ /* 0x0003e8000c101906 */
[----:B--2---:R-:W2:Y:S04]  /*0410*/  LDG.E R8, desc[UR6][R2.64] ;  /* 0x0000000602087981 */ /* 0x004ea8000c1e1900 */
[----:B------:R-:W2:Y:S02]  /*0420*/  LDG.E R9, desc[UR6][R14.64] ;  /* 0x000000060e097981 */ /* 0x000ea4000c1e1900 */
[----:B--2---:R-:W-:-:S02]  /*0430*/  IMAD.IADD R23, R8, 0x1, R9 ;  /* 0x0000000108177824 */ /* 0x004fc400078e0209 */
[----:B------:R-:W-:-:S03]  /*0440*/  IMAD.WIDE R8, R6, 0x4, R14 ;  /* 0x0000000406087825 */ /* 0x000fc600078e020e */
[----:B------:R2:W-:Y:S04]  /*0450*/  STG.E desc[UR6][R14.64], R23 ;  /* 0x000000170e007986 */ /* 0x0005e8000c101906 */
[----:B0-----:R-:W3:Y:S04]  /*0460*/  LDG.E R10, desc[UR6][R2.64] ;  /* 0x00000006020a7981 */ /* 0x001ee8000c1e1900 */
[----:B------:R-:W3:Y:S02]  /*0470*/  LDG.E R11, desc[UR6][R8.64] ;  /* 0x00000006080b7981 */ /* 0x000ee4000c1e1900 */
[----:B---3--:R-:W-:Y:S01]  /*0480*/  IADD3 R19, PT, PT, -R10, R11, RZ ;  /* 0x0000000b0a137210 */ /* 0x008fe20007ffe1ff */
[----:B------:R-:W-:-:S04]  /*0490*/  IMAD.WIDE R10, R6, 0x4, R8 ;  /* 0x00000004060a7825 */ /* 0x000fc800078e0208 */
        /* <DEDUP_REMOVED lines=22> */
[----:B------:R-:W2:Y:S01]  /*0600*/  LDG.E R13, desc[UR6][R10.64] ;  /* 0x000000060a0d7981 */ /* 0x000ea2000c1e1900 */
[----:B------:R-:W-:Y:S01]  /*0610*/  IADD3 R7, PT, PT, R7, 0x8, RZ ;  /* 0x0000000807077810 */ /* 0x000fe20007ffe0ff */
[----:B--2---:R-:W-:-:S02]  /*0620*/  IMAD.IADD R23, R12, 0x1, R13 ;  /* 0x000000010c177824 */ /* 0x004fc400078e020d */
[----:B------:R-:W-:-:S03]  /*0630*/  IMAD.WIDE R12, R6, 0x4, R10 ;  /* 0x00000004060c7825 */ /* 0x000fc600078e020a */
[----:B------:R1:W-:Y:S04]  /*0640*/  STG.E desc[UR6][R10.64], R23 ;  /* 0x000000170a007986 */ /* 0x0003e8000c101906 */
[----:B0-----:R-:W2:Y:S04]  /*0650*/  LDG.E R14, desc[UR6][R2.64] ;  /* 0x00000006020e7981 */ /* 0x001ea8000c1e1900 */
[----:B------:R-:W2:Y:S01]  /*0660*/  LDG.E R15, desc[UR6][R12.64] ;  /* 0x000000060c0f7981 */ /* 0x000ea2000c1e1900 */
[----:B------:R-:W-:Y:S01]  /*0670*/  ISETP.NE.AND P1, PT, R7, RZ, PT ;  /* 0x000000ff0700720c */ /* 0x000fe20003f25270 */
[----:B------:R-:W-:Y:S01]  /*0680*/  UIADD3 UR4, UPT, UPT, UR4, 0x10, URZ ;  /* 0x0000001004047890 */ /* 0x000fe2000fffe0ff */
[----:B------:R-:W-:-:S02]  /*0690*/  LEA R5, R6, R5, 0x4 ;  /* 0x0000000506057211 */ /* 0x000fc400078e20ff */
[----:B--2---:R-:W-:-:S05]  /*06a0*/  IADD3 R15, PT, PT, -R14, R15, RZ ;  /* 0x0000000f0e0f7210 */ /* 0x004fca0007ffe1ff */
[----:B------:R1:W-:Y:S04]  /*06b0*/  STG.E desc[UR6][R12.64], R15 ;  /* 0x0000000f0c007986 */ /* 0x0003e8000c101906 */
[----:B------:R-:W-:Y:S05]  /*06c0*/  @P1 BRA `(.L_x_1) ;  /* 0xfffffff800a41947 */ /* 0x000fea000383ffff */
.L_x_0:
[----:B------:R-:W-:Y:S05]  /*06d0*/  @!P0 EXIT ;  /* 0x000000000000894d */ /* 0x000fea0003800000 */
[----:B------:R-:W-:Y:S02]  /*06e0*/  ISETP.GE.U32.AND P0, PT, R17, 0x4, PT ;  /* 0x000000041100780c */ /* 0x000fe40003f06070 */
[----:B------:R-:W-:-:S11]  /*06f0*/  LOP3.LUT P1, R4, R4, 0x3, RZ, 0xc0, !PT ;  /* 0x0000000304047812 */ /* 0x000fd6000782c0ff */
[----:B------:R-:W-:Y:S05]  /*0700*/  @!P0 BRA `(.L_x_2) ;  /* 0x0000000000b08947 */ /* 0x000fea0003800000 */
[----:B------:R-:W0:Y:S01]  /*0710*/  LDC R5, c[0x0][0x390] ;  /* 0x0000e400ff057b82 */ /* 0x000e220000000800 */
[----:B-1----:R-:W2:Y:S07]  /*0720*/  LDG.E R8, desc[UR6][R2.64] ;  /* 0x0000000602087981 */ /* 0x002eae000c1e1900 */
[----:B------:R-:W1:Y:S01]  /*0730*/  LDC.64 R6, c[0x0][0x388] ;  /* 0x0000e200ff067b82 */ /* 0x000e620000000a00 */
[----:B0-----:R-:W-:-:S04]  /*0740*/  IMAD R9, R5, UR4, R0 ;  /* 0x0000000405097c24 */ /* 0x001fc8000f8e0200 */
[----:B-1----:R-:W-:-:S05]  /*0750*/  IMAD.WIDE R6, R9, 0x4, R6 ;  /* 0x0000000409067825 */ /* 0x002fca00078e0206 */
[----:B------:R-:W2:Y:S02]  /*0760*/  LDG.E R9, desc[UR6][R6.64] ;  /* 0x0000000606097981 */ /* 0x000ea4000c1e1900 */
[----:B--2---:R-:W-:Y:S01]  /*0770*/  IADD3 R15, PT, PT, R8, R9, RZ ;  /* 0x00000009080f7210 */ /* 0x004fe20007ffe0ff */
[----:B------:R-:W-:-:S04]  /*0780*/  IMAD.WIDE R8, R5, 0x4, R6 ;  /* 0x0000000405087825 */ /* 0x000fc800078e0206 */
        /* <DEDUP_REMOVED lines=32> */
[----:B------:R-:W3:Y:S01]  /*0990*/  LDG.E R5, desc[UR6][R2.64] ;  /* 0x0000000602057981 */ /* 0x000ee2000c1e1900 */
[----:B------:R-:W-:Y:S01]  /*09a0*/  UIADD3 UR4, UPT, UPT, UR4, 0x8, URZ ;  /* 0x0000000804047890 */ /* 0x000fe2000fffe0ff */
[----:B---3--:R-:W-:-:S05]  /*09b0*/  IADD3 R5, PT, PT, -R5, R6, RZ ;  /* 0x0000000605057210 */ /* 0x008fca0007ffe1ff */
[----:B------:R2:W-:Y:S06]  /*09c0*/  STG.E desc[UR6][R12.64], R5 ;  /* 0x000000050c007986 */ /* 0x0005ec000c101906 */
.L_x_2:
[----:B------:R-:W-:Y:S05]  /*09d0*/  @!P1 EXIT ;  /* 0x000000000000994d */ /* 0x000fea0003800000 */
[----:B------:R-:W-:Y:S02]  /*09e0*/  ISETP.NE.AND P1, PT, R4, 0x1, PT ;  /* 0x000000010400780c */ /* 0x000fe40003f25270 */
[----:B------:R-:W-:-:S11]  /*09f0*/  LOP3.LUT P0, RZ, R16, 0x2, RZ, 0xc0, !PT ;  /* 0x0000000210ff7812 */ /* 0x000fd6000780c0ff */
[----:B------:R-:W-:Y:S05]  /*0a00*/  @!P1 BRA `(.L_x_3) ;  /* 0x0000000000609947 */ /* 0x000fea0003800000 */
[----:B--2---:R-:W0:Y:S01]  /*0a10*/  LDC R19, c[0x0][0x390] ;  /* 0x0000e400ff137b82 */ /* 0x004e220000000800 */
[----:B------:R-:W1:Y:S07]  /*0a20*/  LDG.E R6, desc[UR6][R2.64] ;  /* 0x0000000602067981 */ /* 0x000e6e000c1e1900 */
[----:B------:R-:W2:Y:S01]  /*0a30*/  LDC.64 R4, c[0x0][0x388] ;  /* 0x0000e200ff047b82 */ /* 0x000ea20000000a00 */
[----:B0-----:R-:W-:-:S04]  /*0a40*/  IMAD R7, R19, UR4, R0 ;  /* 0x0000000413077c24 */ /* 0x001fc8000f8e0200 */
[----:B--2---:R-:W-:-:S05]  /*0a50*/  IMAD.WIDE R4, R7, 0x4, R4 ;  /* 0x0000000407047825 */ /* 0x004fca00078e0204 */
[----:B------:R-:W1:Y:S02]  /*0a60*/  LDG.E R7, desc[UR6][R4.64] ;  /* 0x0000000604077981 */ /* 0x000e64000c1e1900 */
[----:B-1----:R-:W-:Y:S02]  /*0a70*/  IMAD.IADD R13, R6, 0x1, R7 ;  /* 0x00000001060d7824 */ /* 0x002fe400078e0207 */
[----:B------:R-:W-:-:S03]  /*0a80*/  IMAD.WIDE R6, R19, 0x4, R4 ;  /* 0x0000000413067825 */ /* 0x000fc600078e0204 */
        /* <DEDUP_REMOVED lines=11> */
[----:B0-----:R-:W2:Y:S04]  /*0b40*/  LDG.E R5, desc[UR6][R10.64] ;  /* 0x000000060a057981 */ /* 0x001ea8000c1e1900 */
[----:B------:R-:W2:Y:S01]  /*0b50*/  LDG.E R4, desc[UR6][R2.64] ;  /* 0x0000000602047981 */ /* 0x000ea2000c1e1900 */
[----:B------:R-:W-:Y:S01]  /*0b60*/  UIADD3 UR4, UPT, UPT, UR4, 0x4, URZ ;  /* 0x0000000404047890 */ /* 0x000fe2000fffe0ff */
[----:B--2---:R-:W-:-:S05]  /*0b70*/  IADD3 R5, PT, PT, -R4, R5, RZ ;  /* 0x0000000504057210 */ /* 0x004fca0007ffe1ff */
[----:B------:R3:W-:Y:S06]  /*0b80*/  STG.E desc[UR6][R10.64], R5 ;  /* 0x000000050a007986 */ /* 0x0007ec000c101906 */
.L_x_3:
[----:B------:R-:W-:Y:S05]  /*0b90*/  @P0 EXIT ;  /* 0x000000000000094d */ /* 0x000fea0003800000 */
[----:B-123--:R-:W0:Y:S08]  /*0ba0*/  LDC R11, c[0x0][0x390] ;  /* 0x0000e400ff0b7b82 */ /* 0x00ee300000000800 */
[----:B------:R-:W1:Y:S01]  /*0bb0*/  LDC.64 R4, c[0x0][0x388] ;  /* 0x0000e200ff047b82 */ /* 0x000e620000000a00 */
[----:B0-----:R-:W-:Y:S02]  /*0bc0*/  IMAD R7, R11, UR4, R0 ;  /* 0x000000040b077c24 */ /* 0x001fe4000f8e0200 */
[----:B------:R-:W2:Y:S02]  /*0bd0*/  LDG.E R0, desc[UR6][R2.64] ;  /* 0x0000000602007981 */ /* 0x000ea4000c1e1900 */
[----:B-1----:R-:W-:-:S05]  /*0be0*/  IMAD.WIDE R4, R7, 0x4, R4 ;  /* 0x0000000407047825 */ /* 0x002fca00078e0204 */
[----:B------:R-:W2:Y:S02]  /*0bf0*/  LDG.E R7, desc[UR6][R4.64] ;  /* 0x0000000604077981 */ /* 0x000ea4000c1e1900 */
[----:B--2---:R-:W-:Y:S01]  /*0c00*/  IADD3 R9, PT, PT, R0, R7, RZ ;  /* 0x0000000700097210 */ /* 0x004fe20007ffe0ff */
[----:B------:R-:W-:-:S04]  /*0c10*/  IMAD.WIDE R6, R11, 0x4, R4 ;  /* 0x000000040b067825 */ /* 0x000fc800078e0204 */
[----:B------:R-:W-:Y:S04]  /*0c20*/  STG.E desc[UR6][R4.64], R9 ;  /* 0x0000000904007986 */ /* 0x000fe8000c101906 */
[----:B------:R-:W2:Y:S04]  /*0c30*/  LDG.E R0, desc[UR6][R2.64] ;  /* 0x0000000602007981 */ /* 0x000ea8000c1e1900 */
[----:B------:R-:W2:Y:S02]  /*0c40*/  LDG.E R11, desc[UR6][R6.64] ;  /* 0x00000006060b7981 */ /* 0x000ea4000c1e1900 */
[----:B--2---:R-:W-:-:S05]  /*0c50*/  IADD3 R11, PT, PT, -R0, R11, RZ ;  /* 0x0000000b000b7210 */ /* 0x004fca0007ffe1ff */
[----:B------:R-:W-:Y:S01]  /*0c60*/  STG.E desc[UR6][R6.64], R11 ;  /* 0x0000000b06007986 */ /* 0x000fe2000c101906 */
[----:B------:R-:W-:Y:S05]  /*0c70*/  EXIT ;  /* 0x000000000000794d */ /* 0x000fea0003800000 */
.L_x_4:
[----:B------:R-:W-:-:S00]  /*0c80*/  BRA `(.L_x_4) ;  /* 0xfffffffc00fc7947 */ /* 0x000fc0000383ffff */
[----:B------:R-:W-:-:S00]  /*0c90*/  NOP ;  /* 0x0000000000007918 */ /* 0x000fc00000000000 */
        /* <DEDUP_REMOVED lines=14> */
.L_x_5:


//--------------------- .nv.shared.reserved.0     --------------------------
	.section	.nv.shared.reserved.0,"aw",@nobits
	.weak		__nv_reservedSMEM_offset_0_alias
	.size		__nv_reservedSMEM_offset_0_alias, 0, 64
	.other		__nv_reservedSMEM_offset_0_alias,@"STO_CUDA_RESERVED_SHARED STV_DEFAULT"
__nv_reservedSMEM_offset_0_alias:
	.zero		0
	.zero		64


//--------------------- .nv.constant0._Z12addSubArray2PiS_ii --------------------------
	.section	.nv.constant0._Z12addSubArray2PiS_ii,"a",@progbits
	.sectionflags	@""
	.align	4
.nv.constant0._Z12addSubArray2PiS_ii:
	.zero		920


//--------------------- SYMBOLS --------------------------

	.type		.nv.reservedSmem.offset0,@object
	.size		.nv.reservedSmem.offset0,0x4
